//
// Generated by NVIDIA NVVM Compiler
//
// Compiler Build ID: CL-36424714
// Cuda compilation tools, release 13.0, V13.0.88
// Based on NVVM 20.0.0
//

.version 9.0
.target sm_100
.address_size 64

	// .globl	_Z3gpuPii

.visible .entry _Z3gpuPii(
	.param .u64 .ptr .align 1 _Z3gpuPii_param_0,
	.param .u32 _Z3gpuPii_param_1
)
{
	.reg .pred 	%p<2>;
	.reg .b32 	%r<8>;
	.reg .b64 	%rd<5>;

	ld.param.u64 	%rd1, [_Z3gpuPii_param_0];
	ld.param.u32 	%r2, [_Z3gpuPii_param_1];
	mov.u32 	%r3, %ctaid.x;
	mov.u32 	%r4, %ntid.x;
	mov.u32 	%r5, %tid.x;
	mad.lo.s32 	%r1, %r3, %r4, %r5;
	setp.ge.s32 	%p1, %r1, %r2;
	@%p1 bra 	$L__BB0_2;
	cvta.to.global.u64 	%rd2, %rd1;
	mul.wide.s32 	%rd3, %r1, 4;
	add.s64 	%rd4, %rd2, %rd3;
	ld.global.u32 	%r6, [%rd4];
	shl.b32 	%r7, %r6, 1;
	st.global.u32 	[%rd4], %r7;
$L__BB0_2:
	ret;

}


// ===== COMPILED SASS (sm_100) =====

	.target	sm_100

	.elftype	@"ET_EXEC"


//--------------------- .note.nv.tkinfo           --------------------------
	.section	.note.nv.tkinfo,"",@"SHT_NOTE"
	.sectionflags	@"SHF_NOTE_NV_TKINFO"
	.tkinfo
        /*0018*/ 	.word	0x00000002
        /*0030*/ 	.string	""
        /*0030*/ 	.string	"ptxas"
        /*0030*/ 	.string	"Cuda compilation tools, release 13.0, V13.0.88"
        /*0030*/ 	.string	"Build cuda_13.0.r13.0/compiler.36424714_0"
        /*0030*/ 	.string	"-arch sm_100 -m 64 "



//--------------------- .note.nv.cuinfo           --------------------------
	.section	.note.nv.cuinfo,"",@"SHT_NOTE"
	.sectionflags	@"SHF_NOTE_NV_CUINFO"
        /*0018*/ 	.short	0x0002
        /*001a*/ 	.short	0x0064
        /*001c*/ 	.short	0x0082
	.zero		2


//--------------------- .nv.info                  --------------------------
	.section	.nv.info,"",@"SHT_CUDA_INFO"
	.align	4


	//----- nvinfo : EIATTR_REGCOUNT
	.align		4
        /*0000*/ 	.byte	0x04, 0x2f
        /*0002*/ 	.short	(.L_1 - .L_0)
	.align		4
.L_0:
        /*0004*/ 	.word	index@(_Z3gpuPii)
        /*0008*/ 	.word	0x00000008


	//----- nvinfo : EIATTR_FRAME_SIZE
	.align		4
.L_1:
        /*000c*/ 	.byte	0x04, 0x11
        /*000e*/ 	.short	(.L_3 - .L_2)
	.align		4
.L_2:
        /*0010*/ 	.word	index@(_Z3gpuPii)
        /*0014*/ 	.word	0x00000000


	//----- nvinfo : EIATTR_MIN_STACK_SIZE
	.align		4
.L_3:
        /*0018*/ 	.byte	0x04, 0x12
        /*001a*/ 	.short	(.L_5 - .L_4)
	.align		4
.L_4:
        /*001c*/ 	.word	index@(_Z3gpuPii)
        /*0020*/ 	.word	0x00000000
.L_5:


//--------------------- .nv.compat                --------------------------
	.section	.nv.compat,"",@"SHT_CUDA_COMPAT_INFO"
	.align	4
        /*0000*/ 	.byte	0x02, 0x09, 0x00, 0x00, 0x02, 0x02, 0x01, 0x00, 0x02, 0x05, 0x05, 0x00, 0x03, 0x07, 0x01, 0x01
        /*0010*/ 	.byte	0x02, 0x03, 0x00, 0x00, 0x02, 0x06, 0x01, 0x00, 0x04, 0x0b, 0x08, 0x00, 0x09, 0x00, 0x00, 0x00
        /*0020*/ 	.byte	0x00, 0x00, 0x00, 0x00


//--------------------- .nv.info._Z3gpuPii        --------------------------
	.section	.nv.info._Z3gpuPii,"",@"SHT_CUDA_INFO"
	.sectionflags	@""
	.align	4


	//----- nvinfo : EIATTR_CUDA_API_VERSION
	.align		4
        /*0000*/ 	.byte	0x04, 0x37
        /*0002*/ 	.short	(.L_7 - .L_6)
.L_6:
        /*0004*/ 	.word	0x00000082


	//----- nvinfo : EIATTR_KPARAM_INFO
	.align		4
.L_7:
        /*0008*/ 	.byte	0x04, 0x17
        /*000a*/ 	.short	(.L_9 - .L_8)
.L_8:
        /*000c*/ 	.word	0x00000000
        /*0010*/ 	.short	0x0001
        /*0012*/ 	.short	0x0008
        /*0014*/ 	.byte	0x00, 0xf0, 0x11, 0x00


	//----- nvinfo : EIATTR_KPARAM_INFO
	.align		4
.L_9:
        /*0018*/ 	.byte	0x04, 0x17
        /*001a*/ 	.short	(.L_11 - .L_10)
.L_10:
        /*001c*/ 	.word	0x00000000
        /*0020*/ 	.short	0x0000
        /*0022*/ 	.short	0x0000
        /*0024*/ 	.byte	0x00, 0xf5, 0x21, 0x00


	//----- nvinfo : EIATTR_SPARSE_MMA_MASK
	.align		4
.L_11:
        /*0028*/ 	.byte	0x03, 0x50
        /*002a*/ 	.short	0x0000


	//----- nvinfo : EIATTR_MAXREG_COUNT
	.align		4
        /*002c*/ 	.byte	0x03, 0x1b
        /*002e*/ 	.short	0x00ff


	//----- nvinfo : EIATTR_MERCURY_ISA_VERSION
	.align		4
        /*0030*/ 	.byte	0x03, 0x5f
        /*0032*/ 	.short	0x0101


	//----- nvinfo : EIATTR_VRC_CTA_INIT_COUNT
	.align		4
        /*0034*/ 	.byte	0x02, 0x4a
	.zero		1
	.zero		1


	//----- nvinfo : EIATTR_EXIT_INSTR_OFFSETS
	.align		4
        /*0038*/ 	.byte	0x04, 0x1c
        /*003a*/ 	.short	(.L_13 - .L_12)


	//   ....[0]....
.L_12:
        /*003c*/ 	.word	0x00000070


	//   ....[1]....
        /*0040*/ 	.word	0x000000e0


	//----- nvinfo : EIATTR_CBANK_PARAM_SIZE
	.align		4
.L_13:
        /*0044*/ 	.byte	0x03, 0x19
        /*0046*/ 	.short	0x000c


	//----- nvinfo : EIATTR_PARAM_CBANK
	.align		4
        /*0048*/ 	.byte	0x04, 0x0a
        /*004a*/ 	.short	(.L_15 - .L_14)
	.align		4
.L_14:
        /*004c*/ 	.word	index@(.nv.constant0._Z3gpuPii)
        /*0050*/ 	.short	0x0380
        /*0052*/ 	.short	0x000c


	//----- nvinfo : EIATTR_SW_WAR
	.align		4
.L_15:
        /*0054*/ 	.byte	0x04, 0x36
        /*0056*/ 	.short	(.L_17 - .L_16)
.L_16:
        /*0058*/ 	.word	0x00000008
.L_17:


//--------------------- .nv.callgraph             --------------------------
	.section	.nv.callgraph,"",@"SHT_CUDA_CALLGRAPH"
	.align	4
	.sectionentsize	8
	.align		4
        /*0000*/ 	.word	0x00000000
	.align		4
        /*0004*/ 	.word	0xffffffff
	.align		4
        /*0008*/ 	.word	0x00000000
	.align		4
        /*000c*/ 	.word	0xfffffffe
	.align		4
        /*0010*/ 	.word	0x00000000
	.align		4
        /*0014*/ 	.word	0xfffffffd
	.align		4
        /*0018*/ 	.word	0x00000000
	.align		4
        /*001c*/ 	.word	0xfffffffc


//--------------------- .text._Z3gpuPii           --------------------------
	.section	.text._Z3gpuPii,"ax",@progbits
	.align	128
        .global         _Z3gpuPii
        .type           _Z3gpuPii,@function
        .size           _Z3gpuPii,(.L_x_1 - _Z3gpuPii)
        .other          _Z3gpuPii,@"STO_CUDA_ENTRY STV_DEFAULT"
_Z3gpuPii:
.text._Z3gpuPii:
[----:B------:R-:W-:Y:S01]  /*0000*/  LDC R1, c[0x0][0x37c] ;  /* 0x0000df00ff017b82 */ /* 0x000fe20000000800 */
[----:B------:R-:W0:Y:S07]  /*0010*/  S2R R0, SR_TID.X ;  /* 0x0000000000007919 */ /* 0x000e2e0000002100 */
[----:B------:R-:W0:Y:S01]  /*0020*/  S2UR UR4, SR_CTAID.X ;  /* 0x00000000000479c3 */ /* 0x000e220000002500 */
[----:B------:R-:W1:Y:S07]  /*0030*/  LDCU UR5, c[0x0][0x388] ;  /* 0x00007100ff0577ac */ /* 0x000e6e0008000800 */
[----:B------:R-:W0:Y:S02]  /*0040*/  LDC R5, c[0x0][0x360] ;  /* 0x0000d800ff057b82 */ /* 0x000e240000000800 */
[----:B0-----:R-:W-:-:S05]  /*0050*/  IMAD R5, R5, UR4, R0 ;  /* 0x0000000405057c24 */ /* 0x001fca000f8e0200 */
[----:B-1----:R-:W-:-:S13]  /*0060*/  ISETP.GE.AND P0, PT, R5, UR5, PT ;  /* 0x0000000505007c0c */ /* 0x002fda000bf06270 */
[----:B------:R-:W-:Y:S05]  /*0070*/  @P0 EXIT ;  /* 0x000000000000094d */ /* 0x000fea0003800000 */
[----:B------:R-:W0:Y:S01]  /*0080*/  LDC.64 R2, c[0x0][0x380] ;  /* 0x0000e000ff027b82 */ /* 0x000e220000000a00 */
[----:B------:R-:W1:Y:S01]  /*0090*/  LDCU.64 UR4, c[0x0][0x358] ;  /* 0x00006b00ff0477ac */ /* 0x000e620008000a00 */
[----:B0-----:R-:W-:-:S05]  /*00a0*/  IMAD.WIDE R2, R5, 0x4, R2 ;  /* 0x0000000405027825 */ /* 0x001fca00078e0202 */
[----:B-1----:R-:W2:Y:S02]  /*00b0*/  LDG.E R0, desc[UR4][R2.64] ;  /* 0x0000000402007981 */ /* 0x002ea4000c1e1900 */
[----:B--2---:R-:W-:-:S05]  /*00c0*/  SHF.L.U32 R5, R0, 0x1, RZ ;  /* 0x0000000100057819 */ /* 0x004fca00000006ff */
[----:B------:R-:W-:Y:S01]  /*00d0*/  STG.E desc[UR4][R2.64], R5 ;  /* 0x0000000502007986 */ /* 0x000fe2000c101904 */
[----:B------:R-:W-:Y:S05]  /*00e0*/  EXIT ;  /* 0x000000000000794d */ /* 0x000fea0003800000 */
.L_x_0:
[----:B------:R-:W-:-:S00]  /*00f0*/  BRA `(.L_x_0) ;  /* 0xfffffffc00fc7947 */ /* 0x000fc0000383ffff */
[----:B------:R-:W-:-:S00]  /*0100*/  NOP ;  /* 0x0000000000007918 */ /* 0x000fc00000000000 */
[----:B------:R-:W-:-:S00]  /*0110*/  NOP ;  /* 0x0000000000007918 */ /* 0x000fc00000000000 */
[----:B------:R-:W-:-:S00]  /*0120*/  NOP ;  /* 0x0000000000007918 */ /* 0x000fc00000000000 */
[----:B------:R-:W-:-:S00]  /*0130*/  NOP ;  /* 0x0000000000007918 */ /* 0x000fc00000000000 */
[----:B------:R-:W-:-:S00]  /*0140*/  NOP ;  /* 0x0000000000007918 */ /* 0x000fc00000000000 */
[----:B------:R-:W-:-:S00]  /*0150*/  NOP ;  /* 0x0000000000007918 */ /* 0x000fc00000000000 */
[----:B------:R-:W-:-:S00]  /*0160*/  NOP ;  /* 0x0000000000007918 */ /* 0x000fc00000000000 */
[----:B------:R-:W-:-:S00]  /*0170*/  NOP ;  /* 0x0000000000007918 */ /* 0x000fc00000000000 */
.L_x_1:


//--------------------- .nv.shared.reserved.0     --------------------------
	.section	.nv.shared.reserved.0,"aw",@nobits
	.weak		__nv_reservedSMEM_offset_0_alias
	.size		__nv_reservedSMEM_offset_0_alias, 0, 64
	.other		__nv_reservedSMEM_offset_0_alias,@"STO_CUDA_RESERVED_SHARED STV_DEFAULT"
__nv_reservedSMEM_offset_0_alias:
	.zero		0
	.zero		64


//--------------------- .nv.constant0._Z3gpuPii   --------------------------
	.section	.nv.constant0._Z3gpuPii,"a",@progbits
	.sectionflags	@""
	.align	4
.nv.constant0._Z3gpuPii:
	.zero		908


//--------------------- SYMBOLS --------------------------

	.type		.nv.reservedSmem.offset0,@object
	.size		.nv.reservedSmem.offset0,0x4
